	.headerflags	@"EF_CUDA_TEXMODE_UNIFIED EF_CUDA_64BIT_ADDRESS EF_CUDA_ACCELERATORS EF_CUDA_SM90 EF_CUDA_VIRTUAL_SM(EF_CUDA_SM90)"
	.elftype	@"ET_EXEC"


//--------------------- .nv.info                  --------------------------
	.section	.nv.info,"",@"SHT_CUDA_INFO"
	.align	4


	//----- nvinfo : EIATTR_REGCOUNT
	.align		4
        /*0000*/ 	.byte	0x04, 0x2f
        /*0002*/ 	.short	(.L_3 - .L_2)
	.align		4
.L_2:
        /*0004*/ 	.word	index@(triton_poi_fused__native_batch_norm_legit_no_training_add_mul_6)
        /*0008*/ 	.word	0x00000028


	//----- nvinfo : EIATTR_MIN_STACK_SIZE
	.align		4
.L_3:
        /*000c*/ 	.byte	0x04, 0x12
        /*000e*/ 	.short	(.L_5 - .L_4)
	.align		4
.L_4:
        /*0010*/ 	.word	index@(triton_poi_fused__native_batch_norm_legit_no_training_add_mul_6)
        /*0014*/ 	.word	0x00000000


	//----- nvinfo : EIATTR_FRAME_SIZE
	.align		4
.L_5:
        /*0018*/ 	.byte	0x04, 0x11
        /*001a*/ 	.short	(.L_7 - .L_6)
	.align		4
.L_6:
        /*001c*/ 	.word	index@(triton_poi_fused__native_batch_norm_legit_no_training_add_mul_6)
        /*0020*/ 	.word	0x00000000


	//----- nvinfo : EIATTR_MIN_STACK_SIZE
	.align		4
.L_7:
        /*0024*/ 	.byte	0x04, 0x12
        /*0026*/ 	.short	(.L_9 - .L_8)
	.align		4
.L_8:
        /*0028*/ 	.word	index@(triton_poi_fused__native_batch_norm_legit_no_training_add_mul_6)
        /*002c*/ 	.word	0x00000000
.L_9:


//--------------------- .nv.info.triton_poi_fused__native_batch_norm_legit_no_training_add_mul_6 --------------------------
	.section	.nv.info.triton_poi_fused__native_batch_norm_legit_no_training_add_mul_6,"",@"SHT_CUDA_INFO"
	.sectionflags	@""
	.align	4


	//----- nvinfo : EIATTR_CUDA_API_VERSION
	.align		4
        /*0000*/ 	.byte	0x04, 0x37
        /*0002*/ 	.short	(.L_11 - .L_10)
.L_10:
        /*0004*/ 	.word	0x0000007c


	//----- nvinfo : EIATTR_KPARAM_INFO
	.align		4
.L_11:
        /*0008*/ 	.byte	0x04, 0x17
        /*000a*/ 	.short	(.L_13 - .L_12)
.L_12:
        /*000c*/ 	.word	0x00000000
        /*0010*/ 	.short	0x000c
        /*0012*/ 	.short	0x0060
        /*0014*/ 	.byte	0x00, 0xf0, 0x11, 0x00


	//----- nvinfo : EIATTR_KPARAM_INFO
	.align		4
.L_13:
        /*0018*/ 	.byte	0x04, 0x17
        /*001a*/ 	.short	(.L_15 - .L_14)
.L_14:
        /*001c*/ 	.word	0x00000000
        /*0020*/ 	.short	0x000b
        /*0022*/ 	.short	0x0058
        /*0024*/ 	.byte	0x00, 0xf4, 0x21, 0x00


	//----- nvinfo : EIATTR_KPARAM_INFO
	.align		4
.L_15:
        /*0028*/ 	.byte	0x04, 0x17
        /*002a*/ 	.short	(.L_17 - .L_16)
.L_16:
        /*002c*/ 	.word	0x00000000
        /*0030*/ 	.short	0x000a
        /*0032*/ 	.short	0x0050
        /*0034*/ 	.byte	0x00, 0xf4, 0x21, 0x00


	//----- nvinfo : EIATTR_KPARAM_INFO
	.align		4
.L_17:
        /*0038*/ 	.byte	0x04, 0x17
        /*003a*/ 	.short	(.L_19 - .L_18)
.L_18:
        /*003c*/ 	.word	0x00000000
        /*0040*/ 	.short	0x0009
        /*0042*/ 	.short	0x0048
        /*0044*/ 	.byte	0x00, 0xf4, 0x21, 0x00


	//----- nvinfo : EIATTR_KPARAM_INFO
	.align		4
.L_19:
        /*0048*/ 	.byte	0x04, 0x17
        /*004a*/ 	.short	(.L_21 - .L_20)
.L_20:
        /*004c*/ 	.word	0x00000000
        /*0050*/ 	.short	0x0008
        /*0052*/ 	.short	0x0040
        /*0054*/ 	.byte	0x00, 0xf4, 0x21, 0x00


	//----- nvinfo : EIATTR_KPARAM_INFO
	.align		4
.L_21:
        /*0058*/ 	.byte	0x04, 0x17
        /*005a*/ 	.short	(.L_23 - .L_22)
.L_22:
        /*005c*/ 	.word	0x00000000
        /*0060*/ 	.short	0x0007
        /*0062*/ 	.short	0x0038
        /*0064*/ 	.byte	0x00, 0xf4, 0x21, 0x00


	//----- nvinfo : EIATTR_KPARAM_INFO
	.align		4
.L_23:
        /*0068*/ 	.byte	0x04, 0x17
        /*006a*/ 	.short	(.L_25 - .L_24)
.L_24:
        /*006c*/ 	.word	0x00000000
        /*0070*/ 	.short	0x0006
        /*0072*/ 	.short	0x0030
        /*0074*/ 	.byte	0x00, 0xf4, 0x21, 0x00


	//----- nvinfo : EIATTR_KPARAM_INFO
	.align		4
.L_25:
        /*0078*/ 	.byte	0x04, 0x17
        /*007a*/ 	.short	(.L_27 - .L_26)
.L_26:
        /*007c*/ 	.word	0x00000000
        /*0080*/ 	.short	0x0005
        /*0082*/ 	.short	0x0028
        /*0084*/ 	.byte	0x00, 0xf4, 0x21, 0x00


	//----- nvinfo : EIATTR_KPARAM_INFO
	.align		4
.L_27:
        /*0088*/ 	.byte	0x04, 0x17
        /*008a*/ 	.short	(.L_29 - .L_28)
.L_28:
        /*008c*/ 	.word	0x00000000
        /*0090*/ 	.short	0x0004
        /*0092*/ 	.short	0x0020
        /*0094*/ 	.byte	0x00, 0xf4, 0x21, 0x00


	//----- nvinfo : EIATTR_KPARAM_INFO
	.align		4
.L_29:
        /*0098*/ 	.byte	0x04, 0x17
        /*009a*/ 	.short	(.L_31 - .L_30)
.L_30:
        /*009c*/ 	.word	0x00000000
        /*00a0*/ 	.short	0x0003
        /*00a2*/ 	.short	0x0018
        /*00a4*/ 	.byte	0x00, 0xf4, 0x21, 0x00


	//----- nvinfo : EIATTR_KPARAM_INFO
	.align		4
.L_31:
        /*00a8*/ 	.byte	0x04, 0x17
        /*00aa*/ 	.short	(.L_33 - .L_32)
.L_32:
        /*00ac*/ 	.word	0x00000000
        /*00b0*/ 	.short	0x0002
        /*00b2*/ 	.short	0x0010
        /*00b4*/ 	.byte	0x00, 0xf4, 0x21, 0x00


	//----- nvinfo : EIATTR_KPARAM_INFO
	.align		4
.L_33:
        /*00b8*/ 	.byte	0x04, 0x17
        /*00ba*/ 	.short	(.L_35 - .L_34)
.L_34:
        /*00bc*/ 	.word	0x00000000
        /*00c0*/ 	.short	0x0001
        /*00c2*/ 	.short	0x0008
        /*00c4*/ 	.byte	0x00, 0xf4, 0x21, 0x00


	//----- nvinfo : EIATTR_KPARAM_INFO
	.align		4
.L_35:
        /*00c8*/ 	.byte	0x04, 0x17
        /*00ca*/ 	.short	(.L_37 - .L_36)
.L_36:
        /*00cc*/ 	.word	0x00000000
        /*00d0*/ 	.short	0x0000
        /*00d2*/ 	.short	0x0000
        /*00d4*/ 	.byte	0x00, 0xf4, 0x21, 0x00


	//----- nvinfo : EIATTR_SPARSE_MMA_MASK
	.align		4
.L_37:
        /*00d8*/ 	.byte	0x03, 0x50
        /*00da*/ 	.short	0x0000


	//----- nvinfo : EIATTR_MAXREG_COUNT
	.align		4
        /*00dc*/ 	.byte	0x03, 0x1b
        /*00de*/ 	.short	0x00ff


	//----- nvinfo : EIATTR_EXIT_INSTR_OFFSETS
	.align		4
        /*00e0*/ 	.byte	0x04, 0x1c
        /*00e2*/ 	.short	(.L_39 - .L_38)


	//   ....[0]....
.L_38:
        /*00e4*/ 	.word	0x00001290


	//----- nvinfo : EIATTR_REQNTID
	.align		4
.L_39:
        /*00e8*/ 	.byte	0x04, 0x10
        /*00ea*/ 	.short	(.L_41 - .L_40)
.L_40:
        /*00ec*/ 	.word	0x00000080
        /*00f0*/ 	.word	0x00000001
        /*00f4*/ 	.word	0x00000001


	//----- nvinfo : EIATTR_CBANK_PARAM_SIZE
	.align		4
.L_41:
        /*00f8*/ 	.byte	0x03, 0x19
        /*00fa*/ 	.short	0x0064


	//----- nvinfo : EIATTR_PARAM_CBANK
	.align		4
        /*00fc*/ 	.byte	0x04, 0x0a
        /*00fe*/ 	.short	(.L_43 - .L_42)
	.align		4
.L_42:
        /*0100*/ 	.word	index@(.nv.constant0.triton_poi_fused__native_batch_norm_legit_no_training_add_mul_6)
        /*0104*/ 	.short	0x0210
        /*0106*/ 	.short	0x0064


	//----- nvinfo : EIATTR_SW_WAR
	.align		4
.L_43:
        /*0108*/ 	.byte	0x04, 0x36
        /*010a*/ 	.short	(.L_45 - .L_44)
.L_44:
        /*010c*/ 	.word	0x00000008
.L_45:


//--------------------- .nv.callgraph             --------------------------
	.section	.nv.callgraph,"",@"SHT_CUDA_CALLGRAPH"
	.align	4
	.sectionentsize	8
	.align		4
        /*0000*/ 	.word	0x00000000
	.align		4
        /*0004*/ 	.word	0xffffffff
	.align		4
        /*0008*/ 	.word	0x00000000
	.align		4
        /*000c*/ 	.word	0xfffffffe
	.align		4
        /*0010*/ 	.word	0x00000000
	.align		4
        /*0014*/ 	.word	0xfffffffd
	.align		4
        /*0018*/ 	.word	0x00000000
	.align		4
        /*001c*/ 	.word	0xfffffffc


//--------------------- .nv.constant4             --------------------------
	.section	.nv.constant4,"a",@progbits
	.align	8
	.align		8
.nv.constant4:
        /*0000*/ 	.dword	_$_str
	.align		8
        /*0008*/ 	.dword	_$_str_$_2


//--------------------- .text.triton_poi_fused__native_batch_norm_legit_no_training_add_mul_6 --------------------------
	.section	.text.triton_poi_fused__native_batch_norm_legit_no_training_add_mul_6,"ax",@progbits
	.align	128
        .global         triton_poi_fused__native_batch_norm_legit_no_training_add_mul_6
        .type           triton_poi_fused__native_batch_norm_legit_no_training_add_mul_6,@function
        .size           triton_poi_fused__native_batch_norm_legit_no_training_add_mul_6,(.L_x_1 - triton_poi_fused__native_batch_norm_legit_no_training_add_mul_6)
        .other          triton_poi_fused__native_batch_norm_legit_no_training_add_mul_6,@"STO_CUDA_ENTRY STV_DEFAULT"
triton_poi_fused__native_batch_norm_legit_no_training_add_mul_6:
.text.triton_poi_fused__native_batch_norm_legit_no_training_add_mul_6:
[----:B------:R-:W-:Y:S01]  /*0000*/  LDC R1, c[0x0][0x28] ;  /* 0x00000a00ff017b82 */ /* 0x000fe20000000800 */
[----:B------:R-:W1:Y:S07]  /*0010*/  S2R R0, SR_TID.X ;  /* 0x0000000000007919 */ /* 0x000e6e0000002100 */
[----:B------:R-:W2:Y:S01]  /*0020*/  LDC.64 R34, c[0x0][0x228] ;  /* 0x00008a00ff227b82 */ /* 0x000ea20000000a00 */
[----:B------:R-:W-:Y:S01]  /*0030*/  ULDC.64 UR4, c[0x0][0x208] ;  /* 0x0000820000047ab9 */ /* 0x000fe20000000a00 */
[----:B------:R-:W3:Y:S06]  /*0040*/  S2R R3, SR_CTAID.X ;  /* 0x0000000000037919 */ /* 0x000eec0000002500 */
[----:B------:R-:W4:Y:S08]  /*0050*/  LDC.64 R16, c[0x0][0x220] ;  /* 0x00008800ff107b82 */ /* 0x000f300000000a00 */
[----:B------:R-:W5:Y:S01]  /*0060*/  LDC.64 R26, c[0x0][0x218] ;  /* 0x00008600ff1a7b82 */ /* 0x000f620000000a00 */
[----:B------:R-:W-:-:S07]  /*0070*/  HFMA2.MMA R28, -RZ, RZ, 1.625, 0 ;  /* 0x3e800000ff1c7435 */ /* 0x000fce00000001ff */
[----:B------:R-:W4:Y:S01]  /*0080*/  LDC.64 R36, c[0x0][0x238] ;  /* 0x00008e00ff247b82 */ /* 0x000f220000000a00 */
[----:B-1----:R-:W-:Y:S02]  /*0090*/  SHF.L.U32 R0, R0, 0x2, RZ ;  /* 0x0000000200007819 */ /* 0x002fe400000006ff */
[----:B---3--:R-:W-:Y:S02]  /*00a0*/  SHF.R.S32.HI R8, RZ, 0x15, R3 ;  /* 0x00000015ff087819 */ /* 0x008fe40000011403 */
[----:B------:R-:W-:Y:S02]  /*00b0*/  LOP3.LUT R0, R0, 0x1fc, RZ, 0xc0, !PT ;  /* 0x000001fc00007812 */ /* 0x000fe400078ec0ff */
[----:B------:R-:W-:Y:S02]  /*00c0*/  SGXT R8, R8, 0x1 ;  /* 0x000000010808781a */ /* 0x000fe40000000200 */
[----:B------:R-:W-:-:S04]  /*00d0*/  LEA R3, R3, R0, 0xa ;  /* 0x0000000003037211 */ /* 0x000fc800078e50ff */
[----:B------:R-:W-:-:S04]  /*00e0*/  LEA.HI R0, R8, R3, RZ, 0xb ;  /* 0x0000000308007211 */ /* 0x000fc800078f58ff */
[----:B------:R-:W-:-:S04]  /*00f0*/  LOP3.LUT R0, R0, 0xfffff800, RZ, 0xc0, !PT ;  /* 0xfffff80000007812 */ /* 0x000fc800078ec0ff */
[----:B------:R-:W-:-:S05]  /*0100*/  IADD3 R2, R3, -R0, RZ ;  /* 0x8000000003027210 */ /* 0x000fca0007ffe0ff */
[----:B--2---:R-:W-:-:S06]  /*0110*/  IMAD.WIDE R4, R2, 0x4, R34 ;  /* 0x0000000402047825 */ /* 0x004fcc00078e0222 */
[----:B------:R-:W2:Y:S01]  /*0120*/  LDG.E.EL.128 R4, desc[UR4][R4.64] ;  /* 0x0000000404047981 */ /* 0x000ea2000c2e1d00 */
[----:B------:R-:W-:Y:S01]  /*0130*/  IADD3 R0, R3, 0x200, RZ ;  /* 0x0000020003007810 */ /* 0x000fe20007ffe0ff */
[----:B-----5:R-:W-:-:S03]  /*0140*/  IMAD.WIDE R26, R3, 0x4, R26 ;  /* 0x00000004031a7825 */ /* 0x020fc600078e021a */
[----:B------:R-:W-:Y:S01]  /*0150*/  LEA.HI R8, R8, R0, RZ, 0xb ;  /* 0x0000000008087211 */ /* 0x000fe200078f58ff */
[----:B----4-:R-:W-:-:S03]  /*0160*/  IMAD.WIDE R12, R2, 0x4, R16 ;  /* 0x00000004020c7825 */ /* 0x010fc600078e0210 */
[----:B------:R-:W-:-:S03]  /*0170*/  LOP3.LUT R9, R8, 0xfffff800, RZ, 0xc0, !PT ;  /* 0xfffff80008097812 */ /* 0x000fc600078ec0ff */
[----:B------:R-:W3:Y:S01]  /*0180*/  LDG.E.EL.128 R12, desc[UR4][R12.64] ;  /* 0x000000040c0c7981 */ /* 0x000ee2000c2e1d00 */
[----:B------:R-:W-:-:S03]  /*0190*/  IADD3 R0, R0, -R9, RZ ;  /* 0x8000000900007210 */ /* 0x000fc60007ffe0ff */
[----:B------:R-:W3:Y:S02]  /*01a0*/  LDG.E.128 R8, desc[UR4][R26.64] ;  /* 0x000000041a087981 */ /* 0x000ee4000c1e1d00 */
[----:B------:R-:W-:Y:S02]  /*01b0*/  IMAD.WIDE R20, R0, 0x4, R16 ;  /* 0x0000000400147825 */ /* 0x000fe400078e0210 */
[----:B------:R-:W4:Y:S04]  /*01c0*/  LDG.E.128 R16, desc[UR4][R26.64+0x800] ;  /* 0x000800041a107981 */ /* 0x000f28000c1e1d00 */
[----:B------:R-:W4:Y:S01]  /*01d0*/  LDG.E.EL.128 R20, desc[UR4][R20.64] ;  /* 0x0000000414147981 */ /* 0x000f22000c2e1d00 */
[----:B--2---:R-:W-:Y:S01]  /*01e0*/  FADD R4, R4, 9.9999997473787516356e-06 ;  /* 0x3727c5ac04047421 */ /* 0x004fe20000000000 */
[----:B------:R-:W-:-:S03]  /*01f0*/  FADD R5, R5, 9.9999997473787516356e-06 ;  /* 0x3727c5ac05057421 */ /* 0x000fc60000000000 */
[----:B------:R-:W1:Y:S01]  /*0200*/  MUFU.SQRT R24, R4 ;  /* 0x0000000400187308 */ /* 0x000e620000002000 */
[----:B------:R-:W-:-:S07]  /*0210*/  FADD R6, R6, 9.9999997473787516356e-06 ;  /* 0x3727c5ac06067421 */ /* 0x000fce0000000000 */
[----:B------:R-:W2:Y:S08]  /*0220*/  MUFU.SQRT R5, R5 ;  /* 0x0000000500057308 */ /* 0x000eb00000002000 */
[----:B------:R-:W5:Y:S01]  /*0230*/  MUFU.SQRT R6, R6 ;  /* 0x0000000600067308 */ /* 0x000f620000002000 */
[C---:B-1----:R-:W-:Y:S02]  /*0240*/  FSETP.GT.AND P0, PT, R24.reuse, 8.50705917302346158658e+37, PT ;  /* 0x7e8000001800780b */ /* 0x042fe40003f04000 */
[----:B------:R-:W-:-:S02]  /*0250*/  FSETP.GEU.AND P3, PT, R24, 1.175494350822287508e-38, PT ;  /* 0x008000001800780b */ /* 0x000fc40003f6e000 */
[C---:B--2---:R-:W-:Y:S02]  /*0260*/  FSETP.GT.AND P1, PT, R5.reuse, 8.50705917302346158658e+37, PT ;  /* 0x7e8000000500780b */ /* 0x044fe40003f24000 */
[----:B------:R-:W-:Y:S02]  /*0270*/  FSETP.GEU.AND P4, PT, R5, 1.175494350822287508e-38, PT ;  /* 0x008000000500780b */ /* 0x000fe40003f8e000 */
[----:B-----5:R-:W-:-:S05]  /*0280*/  FSETP.GT.AND P2, PT, R6, 8.50705917302346158658e+37, PT ;  /* 0x7e8000000600780b */ /* 0x020fca0003f44000 */
[----:B------:R-:W-:Y:S01]  /*0290*/  @P0 FMUL R24, R24, 0.25 ;  /* 0x3e80000018180820 */ /* 0x000fe20000400000 */
[----:B------:R-:W-:-:S03]  /*02a0*/  FSETP.GEU.AND P5, PT, R6, 1.175494350822287508e-38, PT ;  /* 0x008000000600780b */ /* 0x000fc60003fae000 */
[----:B------:R-:W-:Y:S01]  /*02b0*/  @!P3 FMUL R24, R24, 16777216 ;  /* 0x4b8000001818b820 */ /* 0x000fe20000400000 */
[----:B------:R-:W-:Y:S01]  /*02c0*/  @P1 FMUL R5, R5, 0.25 ;  /* 0x3e80000005051820 */ /* 0x000fe20000400000 */
[----:B----4-:R-:W-:Y:S01]  /*02d0*/  FADD R29, R16, -R20 ;  /* 0x80000014101d7221 */ /* 0x010fe20000000000 */
[----:B------:R-:W-:Y:S02]  /*02e0*/  FADD R30, R17, -R21 ;  /* 0x80000015111e7221 */ /* 0x000fe40000000000 */
[----:B------:R-:W1:Y:S01]  /*02f0*/  LDC.64 R20, c[0x0][0x230] ;  /* 0x00008c00ff147b82 */ /* 0x000e620000000a00 */
[----:B------:R-:W2:Y:S01]  /*0300*/  MUFU.RCP R24, R24 ;  /* 0x0000001800187308 */ /* 0x000ea20000001000 */
[----:B------:R-:W-:Y:S01]  /*0310*/  @P2 FMUL R6, R6, 0.25 ;  /* 0x3e80000006062820 */ /* 0x000fe20000400000 */
[----:B------:R-:W-:Y:S01]  /*0320*/  @!P4 FMUL R5, R5, 16777216 ;  /* 0x4b8000000505c820 */ /* 0x000fe20000400000 */
[----:B---3--:R-:W-:Y:S02]  /*0330*/  FADD R4, R11, -R15 ;  /* 0x8000000f0b047221 */ /* 0x008fe40000000000 */
[----:B------:R-:W-:Y:S01]  /*0340*/  @!P5 FMUL R6, R6, 16777216 ;  /* 0x4b8000000606d820 */ /* 0x000fe20000400000 */
[----:B------:R-:W-:-:S02]  /*0350*/  FSEL R11, R28, 1, P0 ;  /* 0x3f8000001c0b7808 */ /* 0x000fc40000000000 */
[----:B------:R-:W3:Y:S01]  /*0360*/  MUFU.RCP R5, R5 ;  /* 0x0000000500057308 */ /* 0x000ee20000001000 */
[----:B------:R-:W-:Y:S02]  /*0370*/  FADD R8, R8, -R12 ;  /* 0x8000000c08087221 */ /* 0x000fe40000000000 */
[----:B------:R-:W-:Y:S01]  /*0380*/  @!P3 FMUL R11, R11, 16777216 ;  /* 0x4b8000000b0bb820 */ /* 0x000fe20000400000 */
[----:B------:R-:W-:-:S04]  /*0390*/  FSEL R12, R28, 1, P1 ;  /* 0x3f8000001c0c7808 */ /* 0x000fc80000800000 */
[----:B------:R-:W4:Y:S01]  /*03a0*/  MUFU.RCP R6, R6 ;  /* 0x0000000600067308 */ /* 0x000f220000001000 */
[----:B--2---:R-:W-:Y:S01]  /*03b0*/  FMUL R25, R24, R11 ;  /* 0x0000000b18197220 */ /* 0x004fe20000400000 */
[----:B------:R-:W-:Y:S01]  /*03c0*/  FSEL R11, R28, 1, P2 ;  /* 0x3f8000001c0b7808 */ /* 0x000fe20001000000 */
[----:B------:R-:W-:Y:S01]  /*03d0*/  @!P4 FMUL R12, R12, 16777216 ;  /* 0x4b8000000c0cc820 */ /* 0x000fe20000400000 */
[----:B------:R-:W-:-:S03]  /*03e0*/  FADD R9, R9, -R13 ;  /* 0x8000000d09097221 */ /* 0x000fc60000000000 */
[----:B------:R-:W-:Y:S01]  /*03f0*/  @!P5 FMUL R11, R11, 16777216 ;  /* 0x4b8000000b0bd820 */ /* 0x000fe20000400000 */
[----:B---3--:R-:W-:Y:S01]  /*0400*/  FMUL R24, R5, R12 ;  /* 0x0000000c05187220 */ /* 0x008fe20000400000 */
[----:B------:R-:W-:Y:S01]  /*0410*/  FADD R10, R10, -R14 ;  /* 0x8000000e0a0a7221 */ /* 0x000fe20000000000 */
[----:B------:R-:W-:Y:S01]  /*0420*/  FADD R31, R18, -R22 ;  /* 0x80000016121f7221 */ /* 0x000fe20000000000 */
[----:B------:R-:W-:Y:S01]  /*0430*/  FADD R32, R19, -R23 ;  /* 0x8000001713207221 */ /* 0x000fe20000000000 */
[----:B-1----:R-:W-:-:S04]  /*0440*/  IMAD.WIDE R12, R2, 0x4, R20 ;  /* 0x00000004020c7825 */ /* 0x002fc800078e0214 */
[----:B----4-:R-:W-:Y:S01]  /*0450*/  FMUL R27, R6, R11 ;  /* 0x0000000b061b7220 */ /* 0x010fe20000400000 */
[----:B0-----:R-:W-:-:S04]  /*0460*/  IMAD.WIDE R22, R2, 0x4, R36 ;  /* 0x0000000402167825 */ /* 0x001fc800078e0224 */
[----:B------:R-:W-:Y:S01]  /*0470*/  FMUL R25, R25, R8 ;  /* 0x0000000819197220 */ /* 0x000fe20000400000 */
[----:B------:R-:W-:Y:S01]  /*0480*/  FMUL R24, R24, R9 ;  /* 0x0000000918187220 */ /* 0x000fe20000400000 */
[----:B------:R-:W-:Y:S01]  /*0490*/  FMUL R27, R27, R10 ;  /* 0x0000000a1b1b7220 */ /* 0x000fe20000400000 */
[----:B------:R-:W2:Y:S04]  /*04a0*/  LDG.E.EL.128 R12, desc[UR4][R12.64] ;  /* 0x000000040c0c7981 */ /* 0x000ea8000c2e1d00 */
[----:B------:R-:W2:Y:S01]  /*04b0*/  LDG.E.EL.128 R8, desc[UR4][R22.64] ;  /* 0x0000000416087981 */ /* 0x000ea2000c2e1d00 */
[----:B------:R-:W-:-:S06]  /*04c0*/  IMAD.WIDE R16, R0, 0x4, R34 ;  /* 0x0000000400107825 */ /* 0x000fcc00078e0222 */
[----:B------:R-:W3:Y:S01]  /*04d0*/  LDG.E.EL.128 R16, desc[UR4][R16.64] ;  /* 0x0000000410107981 */ /* 0x000ee2000c2e1d00 */
[----:B------:R-:W-:Y:S01]  /*04e0*/  FADD R5, R7, 9.9999997473787516356e-06 ;  /* 0x3727c5ac07057421 */ /* 0x000fe20000000000 */
[----:B--2---:R-:W-:-:S03]  /*04f0*/  FFMA R25, R12, R25, R8 ;  /* 0x000000190c197223 */ /* 0x004fc60000000008 */
[----:B------:R-:W0:Y:S02]  /*0500*/  MUFU.SQRT R8, R5 ;  /* 0x0000000500087308 */ /* 0x000e240000002000 */
[C---:B0-----:R-:W-:Y:S02]  /*0510*/  FSETP.GT.AND P0, PT, R8.reuse, 8.50705917302346158658e+37, PT ;  /* 0x7e8000000800780b */ /* 0x041fe40003f04000 */
[----:B------:R-:W-:-:S11]  /*0520*/  FSETP.GEU.AND P1, PT, R8, 1.175494350822287508e-38, PT ;  /* 0x008000000800780b */ /* 0x000fd60003f2e000 */
[----:B------:R-:W-:-:S04]  /*0530*/  @P0 FMUL R8, R8, 0.25 ;  /* 0x3e80000008080820 */ /* 0x000fc80000400000 */
[----:B------:R-:W-:-:S06]  /*0540*/  @!P1 FMUL R8, R8, 16777216 ;  /* 0x4b80000008089820 */ /* 0x000fcc0000400000 */
[----:B------:R-:W0:Y:S01]  /*0550*/  MUFU.RCP R8, R8 ;  /* 0x0000000800087308 */ /* 0x000e220000001000 */
[----:B------:R-:W-:Y:S01]  /*0560*/  FSEL R7, R28, 1, P0 ;  /* 0x3f8000001c077808 */ /* 0x000fe20000000000 */
[----:B------:R-:W-:-:S04]  /*0570*/  FFMA R24, R13, R24, R9 ;  /* 0x000000180d187223 */ /* 0x000fc80000000009 */
[----:B------:R-:W-:-:S04]  /*0580*/  @!P1 FMUL R7, R7, 16777216 ;  /* 0x4b80000007079820 */ /* 0x000fc80000400000 */
[----:B0-----:R-:W-:Y:S01]  /*0590*/  FMUL R9, R8, R7 ;  /* 0x0000000708097220 */ /* 0x001fe20000400000 */
[----:B------:R-:W-:-:S04]  /*05a0*/  IMAD.WIDE R6, R0, 0x4, R20 ;  /* 0x0000000400067825 */ /* 0x000fc800078e0214 */
[----:B------:R-:W-:-:S04]  /*05b0*/  IMAD.WIDE R20, R0, 0x4, R36 ;  /* 0x0000000400147825 */ /* 0x000fc800078e0224 */
[----:B------:R-:W-:Y:S01]  /*05c0*/  FMUL R26, R9, R4 ;  /* 0x00000004091a7220 */ /* 0x000fe20000400000 */
[----:B---3--:R-:W-:Y:S01]  /*05d0*/  FADD R16, R16, 9.9999997473787516356e-06 ;  /* 0x3727c5ac10107421 */ /* 0x008fe20000000000 */
[----:B------:R-:W2:Y:S01]  /*05e0*/  LDG.E.EL.128 R4, desc[UR4][R6.64] ;  /* 0x0000000406047981 */ /* 0x000ea2000c2e1d00 */
[----:B------:R-:W-:Y:S01]  /*05f0*/  FADD R17, R17, 9.9999997473787516356e-06 ;  /* 0x3727c5ac11117421 */ /* 0x000fe20000000000 */
[----:B------:R-:W-:Y:S01]  /*0600*/  FADD R19, R19, 9.9999997473787516356e-06 ;  /* 0x3727c5ac13137421 */ /* 0x000fe20000000000 */
[----:B------:R-:W-:Y:S01]  /*0610*/  FADD R18, R18, 9.9999997473787516356e-06 ;  /* 0x3727c5ac12127421 */ /* 0x000fe20000000000 */
[----:B------:R-:W2:Y:S01]  /*0620*/  LDG.E.EL.128 R20, desc[UR4][R20.64] ;  /* 0x0000000414147981 */ /* 0x000ea2000c2e1d00 */
[----:B------:R-:W0:Y:S01]  /*0630*/  MUFU.SQRT R8, R16 ;  /* 0x0000001000087308 */ /* 0x000e220000002000 */
[----:B------:R-:W-:Y:S01]  /*0640*/  FFMA R27, R14, R27, R10 ;  /* 0x0000001b0e1b7223 */ /* 0x000fe2000000000a */
[----:B------:R-:W1:Y:S06]  /*0650*/  LDC.64 R36, c[0x0][0x258] ;  /* 0x00009600ff247b82 */ /* 0x000e6c0000000a00 */
[----:B------:R3:W4:Y:S01]  /*0660*/  MUFU.SQRT R9, R17 ;  /* 0x0000001100097308 */ /* 0x0007220000002000 */
[----:B0-----:R-:W-:-:S07]  /*0670*/  FSETP.GT.AND P6, PT, R8, 8.50705917302346158658e+37, PT ;  /* 0x7e8000000800780b */ /* 0x001fce0003fc4000 */
[----:B------:R-:W0:Y:S01]  /*0680*/  MUFU.SQRT R19, R19 ;  /* 0x0000001300137308 */ /* 0x000e220000002000 */
[C---:B------:R-:W-:Y:S01]  /*0690*/  FSETP.GEU.AND P4, PT, R8.reuse, 1.175494350822287508e-38, PT ;  /* 0x008000000800780b */ /* 0x040fe20003f8e000 */
[----:B------:R-:W-:Y:S01]  /*06a0*/  FFMA R26, R15, R26, R11 ;  /* 0x0000001a0f1a7223 */ /* 0x000fe2000000000b */
[----:B---3--:R-:W3:Y:S01]  /*06b0*/  LDC.64 R16, c[0x0][0x248] ;  /* 0x00009200ff107b82 */ /* 0x008ee20000000a00 */
[C---:B----4-:R-:W-:Y:S02]  /*06c0*/  FSETP.GT.AND P5, PT, R9.reuse, 8.50705917302346158658e+37, PT ;  /* 0x7e8000000900780b */ /* 0x050fe40003fa4000 */
[----:B------:R-:W-:Y:S01]  /*06d0*/  FSETP.GEU.AND P3, PT, R9, 1.175494350822287508e-38, PT ;  /* 0x008000000900780b */ /* 0x000fe20003f6e000 */
[----:B------:R-:W-:Y:S01]  /*06e0*/  @P6 FMUL R8, R8, 0.25 ;  /* 0x3e80000008086820 */ /* 0x000fe20000400000 */
[----:B0-----:R-:W-:Y:S01]  /*06f0*/  FSETP.GT.AND P1, PT, R19, 8.50705917302346158658e+37, PT ;  /* 0x7e8000001300780b */ /* 0x001fe20003f24000 */
[----:B------:R-:W0:Y:S05]  /*0700*/  MUFU.SQRT R12, R18 ;  /* 0x00000012000c7308 */ /* 0x000e2a0000002000 */
[----:B------:R-:W-:-:S03]  /*0710*/  @!P4 FMUL R8, R8, 16777216 ;  /* 0x4b8000000808c820 */ /* 0x000fc60000400000 */
[----:B------:R-:W-:Y:S01]  /*0720*/  @P5 FMUL R9, R9, 0.25 ;  /* 0x3e80000009095820 */ /* 0x000fe20000400000 */
[----:B------:R-:W-:Y:S02]  /*0730*/  FSEL R11, R28, 1, P6 ;  /* 0x3f8000001c0b7808 */ /* 0x000fe40003000000 */
[----:B------:R-:W-:Y:S01]  /*0740*/  FSETP.GEU.AND P6, PT, R19, 1.175494350822287508e-38, PT ;  /* 0x008000001300780b */ /* 0x000fe20003fce000 */
[----:B------:R-:W-:Y:S01]  /*0750*/  @!P3 FMUL R9, R9, 16777216 ;  /* 0x4b8000000909b820 */ /* 0x000fe20000400000 */
[----:B------:R-:W4:Y:S01]  /*0760*/  MUFU.RCP R8, R8 ;  /* 0x0000000800087308 */ /* 0x000f220000001000 */
[----:B------:R-:W-:-:S07]  /*0770*/  @P1 FMUL R19, R19, 0.25 ;  /* 0x3e80000013131820 */ /* 0x000fce0000400000 */
[----:B------:R-:W5:Y:S01]  /*0780*/  MUFU.RCP R9, R9 ;  /* 0x0000000900097308 */ /* 0x000f620000001000 */
[----:B------:R-:W-:Y:S02]  /*0790*/  FSEL R10, R28, 1, P5 ;  /* 0x3f8000001c0a7808 */ /* 0x000fe40002800000 */
[----:B------:R-:W-:Y:S01]  /*07a0*/  @!P6 FMUL R19, R19, 16777216 ;  /* 0x4b8000001313e820 */ /* 0x000fe20000400000 */
[----:B0-----:R-:W-:Y:S01]  /*07b0*/  FSETP.GT.AND P2, PT, R12, 8.50705917302346158658e+37, PT ;  /* 0x7e8000000c00780b */ /* 0x001fe20003f44000 */
[----:B------:R-:W-:Y:S01]  /*07c0*/  @!P4 FMUL R11, R11, 16777216 ;  /* 0x4b8000000b0bc820 */ /* 0x000fe20000400000 */
[----:B------:R-:W-:Y:S01]  /*07d0*/  @!P3 FMUL R10, R10, 16777216 ;  /* 0x4b8000000a0ab820 */ /* 0x000fe20000400000 */
[----:B------:R-:W-:Y:S01]  /*07e0*/  FSETP.GEU.AND P0, PT, R12, 1.175494350822287508e-38, PT ;  /* 0x008000000c00780b */ /* 0x000fe20003f0e000 */
[----:B------:R-:W0:Y:S01]  /*07f0*/  MUFU.RCP R13, R19 ;  /* 0x00000013000d7308 */ /* 0x000e220000001000 */
[----:B----4-:R-:W-:Y:S01]  /*0800*/  FMUL R8, R8, R11 ;  /* 0x0000000b08087220 */ /* 0x010fe20000400000 */
[----:B-----5:R-:W-:Y:S01]  /*0810*/  FMUL R11, R9, R10 ;  /* 0x0000000a090b7220 */ /* 0x020fe20000400000 */
[----:B------:R-:W-:-:S06]  /*0820*/  FSEL R10, R28, 1, P1 ;  /* 0x3f8000001c0a7808 */ /* 0x000fcc0000800000 */
[----:B------:R-:W-:Y:S01]  /*0830*/  @P2 FMUL R12, R12, 0.25 ;  /* 0x3e8000000c0c2820 */ /* 0x000fe20000400000 */
[----:B------:R-:W-:-:S03]  /*0840*/  @!P6 FMUL R10, R10, 16777216 ;  /* 0x4b8000000a0ae820 */ /* 0x000fc60000400000 */
[----:B------:R-:W-:Y:S01]  /*0850*/  @!P0 FMUL R12, R12, 16777216 ;  /* 0x4b8000000c0c8820 */ /* 0x000fe20000400000 */
[----:B------:R-:W-:Y:S01]  /*0860*/  FMUL R29, R8, R29 ;  /* 0x0000001d081d7220 */ /* 0x000fe20000400000 */
[----:B------:R-:W-:Y:S01]  /*0870*/  FMUL R8, R11, R30 ;  /* 0x0000001e0b087220 */ /* 0x000fe20000400000 */
[----:B0-----:R-:W-:Y:S02]  /*0880*/  FMUL R13, R13, R10 ;  /* 0x0000000a0d0d7220 */ /* 0x001fe40000400000 */
[----:B------:R-:W0:Y:S01]  /*0890*/  LDC.64 R10, c[0x0][0x240] ;  /* 0x00009000ff0a7b82 */ /* 0x000e220000000a00 */
[----:B------:R-:W4:Y:S01]  /*08a0*/  MUFU.RCP R12, R12 ;  /* 0x0000000c000c7308 */ /* 0x000f220000001000 */
[----:B------:R-:W-:-:S05]  /*08b0*/  FSEL R9, R28, 1, P2 ;  /* 0x3f8000001c097808 */ /* 0x000fca0001000000 */
[----:B------:R-:W-:Y:S01]  /*08c0*/  @!P0 FMUL R9, R9, 16777216 ;  /* 0x4b80000009098820 */ /* 0x000fe20000400000 */
[----:B---3--:R-:W-:-:S04]  /*08d0*/  IMAD.WIDE R34, R2, 0x4, R16 ;  /* 0x0000000402227825 */ /* 0x008fc800078e0210 */
[----:B----4-:R-:W-:-:S04]  /*08e0*/  FMUL R12, R12, R9 ;  /* 0x000000090c0c7220 */ /* 0x010fc80000400000 */
[----:B------:R-:W-:Y:S01]  /*08f0*/  FMUL R9, R12, R31 ;  /* 0x0000001f0c097220 */ /* 0x000fe20000400000 */
[----:B0-----:R-:W-:-:S04]  /*0900*/  IMAD.WIDE R30, R3, 0x4, R10 ;  /* 0x00000004031e7825 */ /* 0x001fc800078e020a */
[----:B------:R-:W-:Y:S02]  /*0910*/  FMUL R32, R13, R32 ;  /* 0x000000200d207220 */ /* 0x000fe40000400000 */
[----:B------:R-:W3:Y:S01]  /*0920*/  LDG.E.128 R12, desc[UR4][R30.64] ;  /* 0x000000041e0c7981 */ /* 0x000ee2000c1e1d00 */
[----:B--2---:R-:W-:Y:S01]  /*0930*/  FFMA R29, R4, R29, R20 ;  /* 0x0000001d041d7223 */ /* 0x004fe20000000014 */
[----:B------:R-:W-:Y:S01]  /*0940*/  FFMA R20, R5, R8, R21 ;  /* 0x0000000805147223 */ /* 0x000fe20000000015 */
[----:B------:R-:W-:Y:S02]  /*0950*/  FFMA R21, R6, R9, R22 ;  /* 0x0000000906157223 */ /* 0x000fe40000000016 */
[----:B------:R-:W3:Y:S01]  /*0960*/  LDG.E.EL.128 R8, desc[UR4][R34.64] ;  /* 0x0000000422087981 */ /* 0x000ee2000c2e1d00 */
[----:B------:R-:W-:Y:S01]  /*0970*/  FFMA R22, R7, R32, R23 ;  /* 0x0000002007167223 */ /* 0x000fe20000000017 */
[----:B------:R-:W-:Y:S02]  /*0980*/  IMAD.WIDE R32, R0, 0x4, R16 ;  /* 0x0000000400207825 */ /* 0x000fe400078e0210 */
[----:B------:R-:W2:Y:S04]  /*0990*/  LDG.E.128 R4, desc[UR4][R30.64+0x800] ;  /* 0x000800041e047981 */ /* 0x000ea8000c1e1d00 */
[----:B------:R-:W2:Y:S01]  /*09a0*/  LDG.E.EL.128 R16, desc[UR4][R32.64] ;  /* 0x0000000420107981 */ /* 0x000ea2000c2e1d00 */
[----:B---3--:R-:W-:Y:S01]  /*09b0*/  FADD R8, R12, -R8 ;  /* 0x800000080c087221 */ /* 0x008fe20000000000 */
[----:B------:R-:W-:-:S02]  /*09c0*/  FADD R9, R13, -R9 ;  /* 0x800000090d097221 */ /* 0x000fc40000000000 */
[----:B------:R-:W0:Y:S01]  /*09d0*/  LDC.64 R12, c[0x0][0x250] ;  /* 0x00009400ff0c7b82 */ /* 0x000e220000000a00 */
[----:B--2---:R-:W-:Y:S01]  /*09e0*/  FADD R16, R4, -R16 ;  /* 0x8000001004107221 */ /* 0x004fe20000000000 */
[----:B------:R-:W-:Y:S01]  /*09f0*/  FADD R17, R5, -R17 ;  /* 0x8000001105117221 */ /* 0x000fe20000000000 */
[----:B------:R-:W-:Y:S01]  /*0a00*/  FADD R18, R6, -R18 ;  /* 0x8000001206127221 */ /* 0x000fe20000000000 */
[----:B------:R-:W-:Y:S01]  /*0a10*/  FADD R19, R7, -R19 ;  /* 0x8000001307137221 */ /* 0x000fe20000000000 */
[----:B0-----:R-:W-:-:S06]  /*0a20*/  IMAD.WIDE R4, R2, 0x4, R12 ;  /* 0x0000000402047825 */ /* 0x001fcc00078e020c */
[----:B------:R-:W2:Y:S01]  /*0a30*/  LDG.E.EL.128 R4, desc[UR4][R4.64] ;  /* 0x0000000404047981 */ /* 0x000ea2000c2e1d00 */
[----:B------:R-:W-:Y:S01]  /*0a40*/  FADD R10, R14, -R10 ;  /* 0x8000000a0e0a7221 */ /* 0x000fe20000000000 */
[----:B------:R-:W-:Y:S01]  /*0a50*/  FADD R11, R15, -R11 ;  /* 0x8000000b0f0b7221 */ /* 0x000fe20000000000 */
[----:B--2---:R-:W-:-:S04]  /*0a60*/  FADD R14, R4, 9.9999997473787516356e-06 ;  /* 0x3727c5ac040e7421 */ /* 0x004fc80000000000 */
[----:B------:R-:W0:Y:S01]  /*0a70*/  MUFU.SQRT R23, R14 ;  /* 0x0000000e00177308 */ /* 0x000e220000002000 */
[----:B------:R-:W-:-:S07]  /*0a80*/  FADD R15, R5, 9.9999997473787516356e-06 ;  /* 0x3727c5ac050f7421 */ /* 0x000fce0000000000 */
[----:B------:R-:W2:Y:S01]  /*0a90*/  MUFU.SQRT R32, R15 ;  /* 0x0000000f00207308 */ /* 0x000ea20000002000 */
[C---:B0-----:R-:W-:Y:S02]  /*0aa0*/  FSETP.GT.AND P0, PT, R23.reuse, 8.50705917302346158658e+37, PT ;  /* 0x7e8000001700780b */ /* 0x041fe40003f04000 */
[----:B------:R-:W-:Y:S01]  /*0ab0*/  FSETP.GEU.AND P1, PT, R23, 1.175494350822287508e-38, PT ;  /* 0x008000001700780b */ /* 0x000fe20003f2e000 */
[----:B------:R-:W-:Y:S01]  /*0ac0*/  FADD R6, R6, 9.9999997473787516356e-06 ;  /* 0x3727c5ac06067421 */ /* 0x000fe20000000000 */
[----:B------:R-:W-:-:S03]  /*0ad0*/  FSEL R30, R28, 1, P0 ;  /* 0x3f8000001c1e7808 */ /* 0x000fc60000000000 */
[----:B------:R-:W0:Y:S06]  /*0ae0*/  MUFU.SQRT R4, R6 ;  /* 0x0000000600047308 */ /* 0x000e2c0000002000 */
[----:B------:R-:W-:Y:S01]  /*0af0*/  @P0 FMUL R23, R23, 0.25 ;  /* 0x3e80000017170820 */ /* 0x000fe20000400000 */
[----:B--2---:R-:W-:Y:S01]  /*0b00*/  FSETP.GT.AND P0, PT, R32, 8.50705917302346158658e+37, PT ;  /* 0x7e8000002000780b */ /* 0x004fe20003f04000 */
[----:B------:R-:W-:Y:S02]  /*0b10*/  @!P1 FMUL R30, R30, 16777216 ;  /* 0x4b8000001e1e9820 */ /* 0x000fe40000400000 */
[----:B------:R-:W-:Y:S01]  /*0b20*/  @!P1 FMUL R23, R23, 16777216 ;  /* 0x4b80000017179820 */ /* 0x000fe20000400000 */
[----:B------:R-:W-:-:S02]  /*0b30*/  FSETP.GEU.AND P1, PT, R32, 1.175494350822287508e-38, PT ;  /* 0x008000002000780b */ /* 0x000fc40003f2e000 */
[----:B------:R-:W-:Y:S01]  /*0b40*/  FSEL R5, R28, 1, P0 ;  /* 0x3f8000001c057808 */ /* 0x000fe20000000000 */
[----:B------:R-:W2:Y:S06]  /*0b50*/  MUFU.RCP R31, R23 ;  /* 0x00000017001f7308 */ /* 0x000eac0000001000 */
[----:B------:R-:W-:Y:S01]  /*0b60*/  @P0 FMUL R32, R32, 0.25 ;  /* 0x3e80000020200820 */ /* 0x000fe20000400000 */
[----:B0-----:R-:W-:-:S03]  /*0b70*/  FSETP.GT.AND P0, PT, R4, 8.50705917302346158658e+37, PT ;  /* 0x7e8000000400780b */ /* 0x001fc60003f04000 */
[----:B------:R-:W-:Y:S01]  /*0b80*/  @!P1 FMUL R32, R32, 16777216 ;  /* 0x4b80000020209820 */ /* 0x000fe20000400000 */
[----:B------:R-:W-:Y:S01]  /*0b90*/  @!P1 FMUL R5, R5, 16777216 ;  /* 0x4b80000005059820 */ /* 0x000fe20000400000 */
[C---:B------:R-:W-:Y:S01]  /*0ba0*/  FSETP.GEU.AND P1, PT, R4.reuse, 1.175494350822287508e-38, PT ;  /* 0x008000000400780b */ /* 0x040fe20003f2e000 */
[----:B--2---:R-:W-:Y:S02]  /*0bb0*/  FMUL R31, R31, R30 ;  /* 0x0000001e1f1f7220 */ /* 0x004fe40000400000 */
[----:B------:R-:W0:Y:S05]  /*0bc0*/  MUFU.RCP R30, R32 ;  /* 0x00000020001e7308 */ /* 0x000e2a0000001000 */
[----:B------:R-:W-:-:S05]  /*0bd0*/  @P0 FMUL R4, R4, 0.25 ;  /* 0x3e80000004040820 */ /* 0x000fca0000400000 */
[----:B------:R-:W-:-:S04]  /*0be0*/  @!P1 FMUL R4, R4, 16777216 ;  /* 0x4b80000004049820 */ /* 0x000fc80000400000 */
[----:B------:R2:W3:Y:S01]  /*0bf0*/  MUFU.RCP R33, R4 ;  /* 0x0000000400217308 */ /* 0x0004e20000001000 */
[----:B------:R-:W-:Y:S01]  /*0c00*/  FSEL R6, R28, 1, P0 ;  /* 0x3f8000001c067808 */ /* 0x000fe20000000000 */
[----:B------:R-:W-:Y:S01]  /*0c10*/  FADD R7, R7, 9.9999997473787516356e-06 ;  /* 0x3727c5ac07077421 */ /* 0x000fe20000000000 */
[----:B0-----:R-:W-:-:S03]  /*0c20*/  FMUL R30, R30, R5 ;  /* 0x000000051e1e7220 */ /* 0x001fc60000400000 */
[----:B------:R-:W-:Y:S01]  /*0c30*/  @!P1 FMUL R6, R6, 16777216 ;  /* 0x4b80000006069820 */ /* 0x000fe20000400000 */
[----:B--2---:R-:W-:Y:S01]  /*0c40*/  IMAD.WIDE R4, R0, 0x4, R12 ;  /* 0x0000000400047825 */ /* 0x004fe200078e020c */
[----:B------:R0:W2:Y:S03]  /*0c50*/  MUFU.SQRT R14, R7 ;  /* 0x00000007000e7308 */ /* 0x0000a60000002000 */
[----:B---3--:R-:W-:Y:S02]  /*0c60*/  FMUL R33, R33, R6 ;  /* 0x0000000621217220 */ /* 0x008fe40000400000 */
[----:B0-----:R-:W3:Y:S01]  /*0c70*/  LDG.E.EL.128 R4, desc[UR4][R4.64] ;  /* 0x0000000404047981 */ /* 0x001ee2000c2e1d00 */
[----:B------:R-:W-:Y:S01]  /*0c80*/  FMUL R31, R31, R8 ;  /* 0x000000081f1f7220 */ /* 0x000fe20000400000 */
[C---:B--2---:R-:W-:Y:S02]  /*0c90*/  FSETP.GT.AND P0, PT, R14.reuse, 8.50705917302346158658e+37, PT ;  /* 0x7e8000000e00780b */ /* 0x044fe40003f04000 */
[----:B------:R-:W-:-:S02]  /*0ca0*/  FSETP.GEU.AND P1, PT, R14, 1.175494350822287508e-38, PT ;  /* 0x008000000e00780b */ /* 0x000fc40003f2e000 */
[----:B------:R-:W-:Y:S01]  /*0cb0*/  FSEL R15, R28, 1, P0 ;  /* 0x3f8000001c0f7808 */ /* 0x000fe20000000000 */
[----:B------:R-:W-:-:S08]  /*0cc0*/  FMUL R30, R30, R9 ;  /* 0x000000091e1e7220 */ /* 0x000fd00000400000 */
[----:B------:R-:W-:Y:S02]  /*0cd0*/  @P0 FMUL R14, R14, 0.25 ;  /* 0x3e8000000e0e0820 */ /* 0x000fe40000400000 */
[----:B------:R-:W-:Y:S02]  /*0ce0*/  @!P1 FMUL R15, R15, 16777216 ;  /* 0x4b8000000f0f9820 */ /* 0x000fe40000400000 */
[----:B------:R-:W-:-:S06]  /*0cf0*/  @!P1 FMUL R14, R14, 16777216 ;  /* 0x4b8000000e0e9820 */ /* 0x000fcc0000400000 */
[----:B------:R-:W0:Y:S02]  /*0d00*/  MUFU.RCP R14, R14 ;  /* 0x0000000e000e7308 */ /* 0x000e240000001000 */
[----:B0-----:R-:W-:-:S04]  /*0d10*/  FMUL R12, R14, R15 ;  /* 0x0000000f0e0c7220 */ /* 0x001fc80000400000 */
[----:B------:R-:W-:Y:S01]  /*0d20*/  FMUL R23, R12, R11 ;  /* 0x0000000b0c177220 */ /* 0x000fe20000400000 */
[----:B------:R-:W-:Y:S01]  /*0d30*/  FMUL R33, R33, R10 ;  /* 0x0000000a21217220 */ /* 0x000fe20000400000 */
[----:B---3--:R-:W-:-:S06]  /*0d40*/  FADD R8, R4, 9.9999997473787516356e-06 ;  /* 0x3727c5ac04087421 */ /* 0x008fcc0000000000 */
[----:B------:R-:W0:Y:S01]  /*0d50*/  MUFU.SQRT R8, R8 ;  /* 0x0000000800087308 */ /* 0x000e220000002000 */
[----:B------:R-:W-:-:S07]  /*0d60*/  FADD R7, R7, 9.9999997473787516356e-06 ;  /* 0x3727c5ac07077421 */ /* 0x000fce0000000000 */
[----:B------:R-:W2:Y:S01]  /*0d70*/  MUFU.SQRT R4, R7 ;  /* 0x0000000700047308 */ /* 0x000ea20000002000 */
[C---:B0-----:R-:W-:Y:S02]  /*0d80*/  FSETP.GT.AND P6, PT, R8.reuse, 8.50705917302346158658e+37, PT ;  /* 0x7e8000000800780b */ /* 0x041fe40003fc4000 */
[----:B------:R-:W-:Y:S01]  /*0d90*/  FSETP.GEU.AND P5, PT, R8, 1.175494350822287508e-38, PT ;  /* 0x008000000800780b */ /* 0x000fe20003fae000 */
[----:B------:R-:W-:Y:S01]  /*0da0*/  FADD R9, R5, 9.9999997473787516356e-06 ;  /* 0x3727c5ac05097421 */ /* 0x000fe20000000000 */
[----:B------:R-:W-:Y:S01]  /*0db0*/  FADD R6, R6, 9.9999997473787516356e-06 ;  /* 0x3727c5ac06067421 */ /* 0x000fe20000000000 */
[----:B------:R-:W-:Y:S02]  /*0dc0*/  FSEL R5, R28, 1, P6 ;  /* 0x3f8000001c057808 */ /* 0x000fe40003000000 */
[----:B--2---:R-:W-:-:S06]  /*0dd0*/  FSETP.GT.AND P1, PT, R4, 8.50705917302346158658e+37, PT ;  /* 0x7e8000000400780b */ /* 0x004fcc0003f24000 */
[----:B------:R-:W-:Y:S01]  /*0de0*/  @P6 FMUL R8, R8, 0.25 ;  /* 0x3e80000008086820 */ /* 0x000fe20000400000 */
[----:B------:R-:W-:-:S03]  /*0df0*/  FSETP.GEU.AND P6, PT, R4, 1.175494350822287508e-38, PT ;  /* 0x008000000400780b */ /* 0x000fc60003fce000 */
[----:B------:R-:W-:Y:S01]  /*0e00*/  @!P5 FMUL R8, R8, 16777216 ;  /* 0x4b8000000808d820 */ /* 0x000fe20000400000 */
[----:B------:R-:W0:Y:S02]  /*0e10*/  MUFU.SQRT R9, R9 ;  /* 0x0000000900097308 */ /* 0x000e240000002000 */
[----:B------:R-:W-:-:S06]  /*0e20*/  @P1 FMUL R4, R4, 0.25 ;  /* 0x3e80000004041820 */ /* 0x000fcc0000400000 */
[----:B------:R-:W2:Y:S01]  /*0e30*/  MUFU.SQRT R6, R6 ;  /* 0x0000000600067308 */ /* 0x000ea20000002000 */
[----:B------:R-:W-:-:S07]  /*0e40*/  @!P6 FMUL R4, R4, 16777216 ;  /* 0x4b8000000404e820 */ /* 0x000fce0000400000 */
[----:B------:R-:W3:Y:S01]  /*0e50*/  MUFU.RCP R8, R8 ;  /* 0x0000000800087308 */ /* 0x000ee20000001000 */
[----:B------:R-:W-:Y:S01]  /*0e60*/  @!P5 FMUL R5, R5, 16777216 ;  /* 0x4b8000000505d820 */ /* 0x000fe20000400000 */
[----:B0-----:R-:W-:Y:S02]  /*0e70*/  FSETP.GT.AND P4, PT, R9, 8.50705917302346158658e+37, PT ;  /* 0x7e8000000900780b */ /* 0x001fe40003f84000 */
[----:B--2---:R-:W-:-:S04]  /*0e80*/  FSETP.GT.AND P2, PT, R6, 8.50705917302346158658e+37, PT ;  /* 0x7e8000000600780b */ /* 0x004fc80003f44000 */
[----:B------:R-:W0:Y:S01]  /*0e90*/  MUFU.RCP R4, R4 ;  /* 0x0000000400047308 */ /* 0x000e220000001000 */
[C---:B------:R-:W-:Y:S02]  /*0ea0*/  FSETP.GEU.AND P3, PT, R9.reuse, 1.175494350822287508e-38, PT ;  /* 0x008000000900780b */ /* 0x040fe40003f6e000 */
[----:B------:R-:W-:Y:S01]  /*0eb0*/  FSETP.GEU.AND P0, PT, R6, 1.175494350822287508e-38, PT ;  /* 0x008000000600780b */ /* 0x000fe20003f0e000 */
[----:B---3--:R-:W-:Y:S01]  /*0ec0*/  FMUL R13, R8, R5 ;  /* 0x00000005080d7220 */ /* 0x008fe20000400000 */
[----:B------:R-:W-:Y:S02]  /*0ed0*/  FSEL R5, R28, 1, P1 ;  /* 0x3f8000001c057808 */ /* 0x000fe40000800000 */
[----:B------:R-:W-:-:S03]  /*0ee0*/  @P4 FMUL R9, R9, 0.25 ;  /* 0x3e80000009094820 */ /* 0x000fc60000400000 */
[----:B------:R-:W-:Y:S01]  /*0ef0*/  @!P6 FMUL R5, R5, 16777216 ;  /* 0x4b8000000505e820 */ /* 0x000fe20000400000 */
[----:B------:R-:W-:Y:S01]  /*0f00*/  @P2 FMUL R6, R6, 0.25 ;  /* 0x3e80000006062820 */ /* 0x000fe20000400000 */
[C---:B------:R-:W-:Y:S02]  /*0f10*/  FSEL R12, R28.reuse, 1, P4 ;  /* 0x3f8000001c0c7808 */ /* 0x040fe40002000000 */
[----:B------:R-:W-:Y:S01]  /*0f20*/  FSEL R35, R28, 1, P2 ;  /* 0x3f8000001c237808 */ /* 0x000fe20001000000 */
[----:B0-----:R-:W-:Y:S02]  /*0f30*/  FMUL R28, R4, R5 ;  /* 0x00000005041c7220 */ /* 0x001fe40000400000 */
[----:B------:R-:W0:Y:S01]  /*0f40*/  LDC.64 R4, c[0x0][0x260] ;  /* 0x00009800ff047b82 */ /* 0x000e220000000a00 */
[----:B------:R-:W-:Y:S01]  /*0f50*/  @!P3 FMUL R9, R9, 16777216 ;  /* 0x4b8000000909b820 */ /* 0x000fe20000400000 */
[----:B------:R-:W-:-:S05]  /*0f60*/  @!P0 FMUL R6, R6, 16777216 ;  /* 0x4b80000006068820 */ /* 0x000fca0000400000 */
[----:B------:R-:W2:Y:S08]  /*0f70*/  MUFU.RCP R9, R9 ;  /* 0x0000000900097308 */ /* 0x000eb00000001000 */
[----:B------:R-:W3:Y:S01]  /*0f80*/  MUFU.RCP R6, R6 ;  /* 0x0000000600067308 */ /* 0x000ee20000001000 */
[----:B------:R-:W-:Y:S01]  /*0f90*/  @!P3 FMUL R12, R12, 16777216 ;  /* 0x4b8000000c0cb820 */ /* 0x000fe20000400000 */
[----:B------:R-:W-:-:S03]  /*0fa0*/  @!P0 FMUL R35, R35, 16777216 ;  /* 0x4b80000023238820 */ /* 0x000fc60000400000 */
[----:B--2---:R-:W-:Y:S01]  /*0fb0*/  FMUL R12, R9, R12 ;  /* 0x0000000c090c7220 */ /* 0x004fe20000400000 */
[----:B0-----:R-:W-:-:S04]  /*0fc0*/  IMAD.WIDE R8, R0, 0x4, R4 ;  /* 0x0000000400087825 */ /* 0x001fc800078e0204 */
[----:B------:R-:W-:Y:S01]  /*0fd0*/  FMUL R13, R13, R16 ;  /* 0x000000100d0d7220 */ /* 0x000fe20000400000 */
[----:B---3--:R-:W-:Y:S01]  /*0fe0*/  FMUL R35, R6, R35 ;  /* 0x0000002306237220 */ /* 0x008fe20000400000 */
[----:B-1----:R-:W-:-:S04]  /*0ff0*/  IMAD.WIDE R6, R0, 0x4, R36 ;  /* 0x0000000400067825 */ /* 0x002fc800078e0224 */
[----:B------:R-:W-:Y:S01]  /*1000*/  FMUL R12, R12, R17 ;  /* 0x000000110c0c7220 */ /* 0x000fe20000400000 */
[----:B------:R-:W2:Y:S01]  /*1010*/  LDG.E.EL.128 R8, desc[UR4][R8.64] ;  /* 0x0000000408087981 */ /* 0x000ea2000c2e1d00 */
[----:B------:R-:W-:-:S03]  /*1020*/  IMAD.WIDE R16, R2, 0x4, R4 ;  /* 0x0000000402107825 */ /* 0x000fc600078e0204 */
[----:B------:R-:W2:Y:S01]  /*1030*/  LDG.E.EL.128 R4, desc[UR4][R6.64] ;  /* 0x0000000406047981 */ /* 0x000ea2000c2e1d00 */
[----:B------:R-:W-:Y:S01]  /*1040*/  FMUL R35, R35, R18 ;  /* 0x0000001223237220 */ /* 0x000fe20000400000 */
[----:B------:R-:W-:-:S04]  /*1050*/  IMAD.WIDE R36, R2, 0x4, R36 ;  /* 0x0000000402247825 */ /* 0x000fc800078e0224 */
[----:B------:R-:W-:Y:S02]  /*1060*/  FMUL R28, R28, R19 ;  /* 0x000000131c1c7220 */ /* 0x000fe40000400000 */
[----:B------:R-:W3:Y:S01]  /*1070*/  LDG.E.EL.128 R16, desc[UR4][R16.64] ;  /* 0x0000000410107981 */ /* 0x000ee2000c2e1d00 */
[----:B--2---:R-:W-:Y:S02]  /*1080*/  FFMA R32, R6, R35, R10 ;  /* 0x0000002306207223 */ /* 0x004fe4000000000a */
[----:B------:R-:W0:Y:S01]  /*1090*/  LDC.64 R34, c[0x0][0x210] ;  /* 0x00008400ff227b82 */ /* 0x000e220000000a00 */
[----:B------:R-:W-:Y:S01]  /*10a0*/  FFMA R0, R4, R13, R8 ;  /* 0x0000000d04007223 */ /* 0x000fe20000000008 */
[----:B------:R-:W-:Y:S02]  /*10b0*/  FFMA R2, R5, R12, R9 ;  /* 0x0000000c05027223 */ /* 0x000fe40000000009 */
[----:B------:R-:W3:Y:S01]  /*10c0*/  LDG.E.EL.128 R12, desc[UR4][R36.64] ;  /* 0x00000004240c7981 */ /* 0x000ee2000c2e1d00 */
[----:B------:R-:W-:Y:S01]  /*10d0*/  FFMA R28, R7, R28, R11 ;  /* 0x0000001c071c7223 */ /* 0x000fe2000000000b */
[----:B0-----:R-:W-:-:S05]  /*10e0*/  IMAD.WIDE R34, R3, 0x4, R34 ;  /* 0x0000000403227825 */ /* 0x001fca00078e0222 */
[----:B------:R-:W2:Y:S04]  /*10f0*/  LDG.E.128 R4, desc[UR4][R34.64] ;  /* 0x0000000422047981 */ /* 0x000ea8000c1e1d00 */
[----:B------:R-:W4:Y:S01]  /*1100*/  LDG.E.128 R8, desc[UR4][R34.64+0x800] ;  /* 0x0008000422087981 */ /* 0x000f22000c1e1d00 */
[----:B---3--:R-:W-:Y:S01]  /*1110*/  FFMA R12, R12, R31, R16 ;  /* 0x0000001f0c0c7223 */ /* 0x008fe20000000010 */
[----:B------:R-:W-:Y:S02]  /*1120*/  FFMA R13, R13, R30, R17 ;  /* 0x0000001e0d0d7223 */ /* 0x000fe40000000011 */
[----:B------:R-:W0:Y:S01]  /*1130*/  LDC.64 R16, c[0x0][0x268] ;  /* 0x00009a00ff107b82 */ /* 0x000e220000000a00 */
[----:B------:R-:W-:Y:S01]  /*1140*/  FFMA R14, R14, R33, R18 ;  /* 0x000000210e0e7223 */ /* 0x000fe20000000012 */
[----:B------:R-:W-:Y:S01]  /*1150*/  FFMA R15, R15, R23, R19 ;  /* 0x000000170f0f7223 */ /* 0x000fe20000000013 */
[----:B--2---:R-:W-:Y:S01]  /*1160*/  FADD R24, R5, R24 ;  /* 0x0000001805187221 */ /* 0x004fe20000000000 */
[----:B------:R-:W-:Y:S01]  /*1170*/  FADD R26, R7, R26 ;  /* 0x0000001a071a7221 */ /* 0x000fe20000000000 */
[----:B------:R-:W-:Y:S01]  /*1180*/  FADD R25, R4, R25 ;  /* 0x0000001904197221 */ /* 0x000fe20000000000 */
[----:B------:R-:W-:Y:S01]  /*1190*/  FADD R27, R6, R27 ;  /* 0x0000001b061b7221 */ /* 0x000fe20000000000 */
[----:B----4-:R-:W-:Y:S01]  /*11a0*/  FADD R29, R8, R29 ;  /* 0x0000001d081d7221 */ /* 0x010fe20000000000 */
[----:B------:R-:W-:Y:S01]  /*11b0*/  FADD R5, R9, R20 ;  /* 0x0000001409057221 */ /* 0x000fe20000000000 */
[----:B------:R-:W-:Y:S01]  /*11c0*/  FADD R21, R10, R21 ;  /* 0x000000150a157221 */ /* 0x000fe20000000000 */
[----:B------:R-:W-:Y:S01]  /*11d0*/  FADD R7, R11, R22 ;  /* 0x000000160b077221 */ /* 0x000fe20000000000 */
[----:B0-----:R-:W-:-:S04]  /*11e0*/  IMAD.WIDE R16, R3, 0x4, R16 ;  /* 0x0000000403107825 */ /* 0x001fc800078e0210 */
[----:B------:R-:W-:Y:S01]  /*11f0*/  FADD R12, R12, R25 ;  /* 0x000000190c0c7221 */ /* 0x000fe20000000000 */
[----:B------:R-:W-:Y:S01]  /*1200*/  FADD R13, R13, R24 ;  /* 0x000000180d0d7221 */ /* 0x000fe20000000000 */
[----:B------:R-:W-:Y:S01]  /*1210*/  FADD R14, R14, R27 ;  /* 0x0000001b0e0e7221 */ /* 0x000fe20000000000 */
[----:B------:R-:W-:Y:S01]  /*1220*/  FADD R15, R15, R26 ;  /* 0x0000001a0f0f7221 */ /* 0x000fe20000000000 */
[----:B------:R-:W-:Y:S01]  /*1230*/  FADD R4, R0, R29 ;  /* 0x0000001d00047221 */ /* 0x000fe20000000000 */
[----:B------:R-:W-:Y:S01]  /*1240*/  FADD R5, R2, R5 ;  /* 0x0000000502057221 */ /* 0x000fe20000000000 */
[----:B------:R-:W-:Y:S01]  /*1250*/  FADD R6, R32, R21 ;  /* 0x0000001520067221 */ /* 0x000fe20000000000 */
[----:B------:R-:W-:Y:S01]  /*1260*/  FADD R7, R28, R7 ;  /* 0x000000071c077221 */ /* 0x000fe20000000000 */
[----:B------:R-:W-:Y:S04]  /*1270*/  STG.E.128 desc[UR4][R16.64], R12 ;  /* 0x0000000c10007986 */ /* 0x000fe8000c101d04 */
[----:B------:R-:W-:Y:S01]  /*1280*/  STG.E.128 desc[UR4][R16.64+0x800], R4 ;  /* 0x0008000410007986 */ /* 0x000fe2000c101d04 */
[----:B------:R-:W-:Y:S05]  /*1290*/  EXIT ;  /* 0x000000000000794d */ /* 0x000fea0003800000 */
.L_x_0:
[----:B------:R-:W-:-:S00]  /*12a0*/  BRA `(.L_x_0) ;  /* 0xfffffffc00fc7947 */ /* 0x000fc0000383ffff */
[----:B------:R-:W-:-:S00]  /*12b0*/  NOP ;  /* 0x0000000000007918 */ /* 0x000fc00000000000 */
        /* <DEDUP_REMOVED lines=12> */
.L_x_1:


//--------------------- .nv.global.init           --------------------------
	.section	.nv.global.init,"aw",@progbits
.nv.global.init:
	.type		_$_str,@object
	.size		_$_str,(_$_str_$_2 - _$_str)
_$_str:
        /*0000*/ 	.byte	0x5f, 0x5f, 0x43, 0x55, 0x44, 0x41, 0x5f, 0x46, 0x54, 0x5a, 0x00
	.type		_$_str_$_2,@object
	.size		_$_str_$_2,(.L_1 - _$_str_$_2)
_$_str_$_2:
        /*000b*/ 	.byte	0x5f, 0x5f, 0x43, 0x55, 0x44, 0x41, 0x5f, 0x50, 0x52, 0x45, 0x43, 0x5f, 0x53, 0x51, 0x52, 0x54
        /*001b*/ 	.byte	0x00
.L_1:


//--------------------- .nv.constant0.triton_poi_fused__native_batch_norm_legit_no_training_add_mul_6 --------------------------
	.section	.nv.constant0.triton_poi_fused__native_batch_norm_legit_no_training_add_mul_6,"a",@progbits
	.sectionflags	@""
	.align	4
.nv.constant0.triton_poi_fused__native_batch_norm_legit_no_training_add_mul_6:
	.zero		628
